//
// Generated by NVIDIA NVVM Compiler
//
// Compiler Build ID: CL-36424714
// Cuda compilation tools, release 13.0, V13.0.88
// Based on NVVM 20.0.0
//

.version 9.0
.target sm_100
.address_size 64

	// .globl	_Z11comm_kerneliiPy
.global .align 4 .u32 d_counter;
// _ZZ11comm_kerneliiPyE2t0 has been demoted

.visible .entry _Z11comm_kerneliiPy(
	.param .u32 _Z11comm_kerneliiPy_param_0,
	.param .u32 _Z11comm_kerneliiPy_param_1,
	.param .u64 .ptr .align 1 _Z11comm_kerneliiPy_param_2
)
{
	.reg .pred 	%p<11>;
	.reg .b32 	%r<31>;
	.reg .b64 	%rd<17>;
	// demoted variable
	.shared .align 8 .u64 _ZZ11comm_kerneliiPyE2t0;
	ld.param.u32 	%r3, [_Z11comm_kerneliiPy_param_0];
	ld.param.u32 	%r4, [_Z11comm_kerneliiPy_param_1];
	ld.param.u64 	%rd4, [_Z11comm_kerneliiPy_param_2];
	mov.u32 	%r1, %tid.x;
	setp.ne.s32 	%p1, %r1, 0;
	@%p1 bra 	$L__BB0_2;
	// begin inline asm
	mov.u64 	%rd5, %clock64;
	// end inline asm
	st.shared.u64 	[_ZZ11comm_kerneliiPyE2t0], %rd5;
$L__BB0_2:
	bar.sync 	0;
	setp.eq.s32 	%p2, %r3, 1;
	@%p2 bra 	$L__BB0_7;
	setp.ne.s32 	%p3, %r3, 0;
	@%p3 bra 	$L__BB0_13;
	atom.global.add.u32 	%r26, [d_counter], 1;
$L__BB0_5:
	atom.global.or.b32 	%r27, [d_counter], 0;
	setp.lt.s32 	%p8, %r27, %r4;
	@%p8 bra 	$L__BB0_5;
	bar.sync 	0;
	bra.uni 	$L__BB0_16;
$L__BB0_7:
	// begin inline asm
	mov.u32 %r5, %envreg2;
	// end inline asm
	cvt.u64.u32 	%rd6, %r5;
	// begin inline asm
	mov.u32 %r6, %envreg1;
	// end inline asm
	cvt.u64.u32 	%rd7, %r6;
	shl.b64 	%rd8, %rd7, 32;
	or.b64  	%rd1, %rd8, %rd6;
	setp.ne.s64 	%p4, %rd1, 0;
	@%p4 bra 	$L__BB0_9;
	// begin inline asm
	trap;
	// end inline asm
$L__BB0_9:
	barrier.sync 	0;
	mov.u32 	%r7, %tid.y;
	add.s32 	%r8, %r1, %r7;
	mov.u32 	%r9, %tid.z;
	or.b32  	%r10, %r8, %r9;
	setp.ne.s32 	%p5, %r10, 0;
	@%p5 bra 	$L__BB0_12;
	add.s64 	%rd9, %rd1, 4;
	mov.u32 	%r13, %nctaid.x;
	mov.u32 	%r14, %nctaid.y;
	mul.lo.s32 	%r15, %r13, %r14;
	mov.u32 	%r16, %nctaid.z;
	mul.lo.s32 	%r17, %r15, %r16;
	mov.u32 	%r18, %ctaid.x;
	mov.u32 	%r19, %ctaid.y;
	add.s32 	%r20, %r18, %r19;
	mov.u32 	%r21, %ctaid.z;
	neg.s32 	%r22, %r21;
	setp.eq.s32 	%p6, %r20, %r22;
	sub.s32 	%r23, -2147483647, %r17;
	selp.b32 	%r12, %r23, 1, %p6;
	// begin inline asm
	atom.add.release.gpu.u32 %r11,[%rd9],%r12;
	// end inline asm
$L__BB0_11:
	// begin inline asm
	ld.acquire.gpu.u32 %r24,[%rd9];
	// end inline asm
	xor.b32  	%r25, %r24, %r11;
	setp.gt.s32 	%p7, %r25, -1;
	@%p7 bra 	$L__BB0_11;
$L__BB0_12:
	barrier.sync 	0;
	bra.uni 	$L__BB0_16;
$L__BB0_13:
	atom.global.add.u32 	%r28, [d_counter], 1;
$L__BB0_14:
	atom.global.or.b32 	%r29, [d_counter], 0;
	setp.lt.s32 	%p9, %r29, %r4;
	@%p9 bra 	$L__BB0_14;
	bar.sync 	0;
$L__BB0_16:
	setp.ne.s32 	%p10, %r1, 0;
	bar.sync 	0;
	@%p10 bra 	$L__BB0_18;
	// begin inline asm
	mov.u64 	%rd11, %clock64;
	// end inline asm
	ld.shared.u64 	%rd12, [_ZZ11comm_kerneliiPyE2t0];
	sub.s64 	%rd13, %rd11, %rd12;
	mov.u32 	%r30, %ctaid.x;
	cvta.to.global.u64 	%rd14, %rd4;
	mul.wide.u32 	%rd15, %r30, 8;
	add.s64 	%rd16, %rd14, %rd15;
	st.global.u64 	[%rd16], %rd13;
$L__BB0_18:
	ret;

}


// ===== COMPILED SASS (sm_100) =====

	.target	sm_100

	.elftype	@"ET_EXEC"


//--------------------- .note.nv.tkinfo           --------------------------
	.section	.note.nv.tkinfo,"",@"SHT_NOTE"
	.sectionflags	@"SHF_NOTE_NV_TKINFO"
	.tkinfo
        /*0018*/ 	.word	0x00000002
        /*0030*/ 	.string	""
        /*0030*/ 	.string	"ptxas"
        /*0030*/ 	.string	"Cuda compilation tools, release 13.0, V13.0.88"
        /*0030*/ 	.string	"Build cuda_13.0.r13.0/compiler.36424714_0"
        /*0030*/ 	.string	"-arch sm_100 -m 64 "



//--------------------- .note.nv.cuinfo           --------------------------
	.section	.note.nv.cuinfo,"",@"SHT_NOTE"
	.sectionflags	@"SHF_NOTE_NV_CUINFO"
        /*0018*/ 	.short	0x0002
        /*001a*/ 	.short	0x0064
        /*001c*/ 	.short	0x0082
	.zero		2


//--------------------- .nv.info                  --------------------------
	.section	.nv.info,"",@"SHT_CUDA_INFO"
	.align	4


	//----- nvinfo : EIATTR_REGCOUNT
	.align		4
        /*0000*/ 	.byte	0x04, 0x2f
        /*0002*/ 	.short	(.L_2 - .L_1)
	.align		4
.L_1:
        /*0004*/ 	.word	index@(_Z11comm_kerneliiPy)
        /*0008*/ 	.word	0x0000000c


	//----- nvinfo : EIATTR_FRAME_SIZE
	.align		4
.L_2:
        /*000c*/ 	.byte	0x04, 0x11
        /*000e*/ 	.short	(.L_4 - .L_3)
	.align		4
.L_3:
        /*0010*/ 	.word	index@(_Z11comm_kerneliiPy)
        /*0014*/ 	.word	0x00000000


	//----- nvinfo : EIATTR_MIN_STACK_SIZE
	.align		4
.L_4:
        /*0018*/ 	.byte	0x04, 0x12
        /*001a*/ 	.short	(.L_6 - .L_5)
	.align		4
.L_5:
        /*001c*/ 	.word	index@(_Z11comm_kerneliiPy)
        /*0020*/ 	.word	0x00000000
.L_6:


//--------------------- .nv.compat                --------------------------
	.section	.nv.compat,"",@"SHT_CUDA_COMPAT_INFO"
	.align	4
        /*0000*/ 	.byte	0x02, 0x09, 0x00, 0x00, 0x02, 0x02, 0x01, 0x00, 0x02, 0x05, 0x05, 0x00, 0x03, 0x07, 0x01, 0x01
        /*0010*/ 	.byte	0x02, 0x03, 0x00, 0x00, 0x02, 0x06, 0x01, 0x00, 0x04, 0x0b, 0x08, 0x00, 0x09, 0x00, 0x00, 0x00
        /*0020*/ 	.byte	0x00, 0x00, 0x00, 0x00


//--------------------- .nv.info._Z11comm_kerneliiPy --------------------------
	.section	.nv.info._Z11comm_kerneliiPy,"",@"SHT_CUDA_INFO"
	.sectionflags	@""
	.align	4


	//----- nvinfo : EIATTR_CUDA_API_VERSION
	.align		4
        /*0000*/ 	.byte	0x04, 0x37
        /*0002*/ 	.short	(.L_8 - .L_7)
.L_7:
        /*0004*/ 	.word	0x00000082


	//----- nvinfo : EIATTR_KPARAM_INFO
	.align		4
.L_8:
        /*0008*/ 	.byte	0x04, 0x17
        /*000a*/ 	.short	(.L_10 - .L_9)
.L_9:
        /*000c*/ 	.word	0x00000000
        /*0010*/ 	.short	0x0002
        /*0012*/ 	.short	0x0008
        /*0014*/ 	.byte	0x00, 0xf5, 0x21, 0x00


	//----- nvinfo : EIATTR_KPARAM_INFO
	.align		4
.L_10:
        /*0018*/ 	.byte	0x04, 0x17
        /*001a*/ 	.short	(.L_12 - .L_11)
.L_11:
        /*001c*/ 	.word	0x00000000
        /*0020*/ 	.short	0x0001
        /*0022*/ 	.short	0x0004
        /*0024*/ 	.byte	0x00, 0xf0, 0x11, 0x00


	//----- nvinfo : EIATTR_KPARAM_INFO
	.align		4
.L_12:
        /*0028*/ 	.byte	0x04, 0x17
        /*002a*/ 	.short	(.L_14 - .L_13)
.L_13:
        /*002c*/ 	.word	0x00000000
        /*0030*/ 	.short	0x0000
        /*0032*/ 	.short	0x0000
        /*0034*/ 	.byte	0x00, 0xf0, 0x11, 0x00


	//----- nvinfo : EIATTR_SPARSE_MMA_MASK
	.align		4
.L_14:
        /*0038*/ 	.byte	0x03, 0x50
        /*003a*/ 	.short	0x0000


	//----- nvinfo : EIATTR_MAXREG_COUNT
	.align		4
        /*003c*/ 	.byte	0x03, 0x1b
        /*003e*/ 	.short	0x00ff


	//----- nvinfo : EIATTR_NUM_BARRIERS
	.align		4
        /*0040*/ 	.byte	0x02, 0x4c
        /*0042*/ 	.byte	0x01
	.zero		1


	//----- nvinfo : EIATTR_MERCURY_ISA_VERSION
	.align		4
        /*0044*/ 	.byte	0x03, 0x5f
        /*0046*/ 	.short	0x0101


	//----- nvinfo : EIATTR_INT_WARP_WIDE_INSTR_OFFSETS
	.align		4
        /*0048*/ 	.byte	0x04, 0x31
        /*004a*/ 	.short	(.L_16 - .L_15)


	//   ....[0]....
.L_15:
        /*004c*/ 	.word	0x00000110


	//   ....[1]....
        /*0050*/ 	.word	0x00000200


	//   ....[2]....
        /*0054*/ 	.word	0x000004a0


	//   ....[3]....
        /*0058*/ 	.word	0x00000600


	//----- nvinfo : EIATTR_COOP_GROUP_MASK_REGIDS
	.align		4
.L_16:
        /*005c*/ 	.byte	0x04, 0x29
        /*005e*/ 	.short	(.L_18 - .L_17)


	//   ....[0]....
.L_17:
        /*0060*/ 	.word	0xffffffff


	//   ....[1]....
        /*0064*/ 	.word	0xffffffff


	//----- nvinfo : EIATTR_COOP_GROUP_INSTR_OFFSETS
	.align		4
.L_18:
        /*0068*/ 	.byte	0x04, 0x28
        /*006a*/ 	.short	(.L_20 - .L_19)


	//   ....[0]....
.L_19:
        /*006c*/ 	.word	0x000003f0


	//   ....[1]....
        /*0070*/ 	.word	0x00000690


	//----- nvinfo : EIATTR_VRC_CTA_INIT_COUNT
	.align		4
.L_20:
        /*0074*/ 	.byte	0x02, 0x4a
	.zero		1
	.zero		1


	//----- nvinfo : EIATTR_EXIT_INSTR_OFFSETS
	.align		4
        /*0078*/ 	.byte	0x04, 0x1c
        /*007a*/ 	.short	(.L_22 - .L_21)


	//   ....[0]....
.L_21:
        /*007c*/ 	.word	0x000006b0


	//   ....[1]....
        /*0080*/ 	.word	0x00000770


	//----- nvinfo : EIATTR_CRS_STACK_SIZE
	.align		4
.L_22:
        /*0084*/ 	.byte	0x04, 0x1e
        /*0086*/ 	.short	(.L_24 - .L_23)
.L_23:
        /*0088*/ 	.word	0x00000000


	//----- nvinfo : EIATTR_CBANK_PARAM_SIZE
	.align		4
.L_24:
        /*008c*/ 	.byte	0x03, 0x19
        /*008e*/ 	.short	0x0010


	//----- nvinfo : EIATTR_PARAM_CBANK
	.align		4
        /*0090*/ 	.byte	0x04, 0x0a
        /*0092*/ 	.short	(.L_26 - .L_25)
	.align		4
.L_25:
        /*0094*/ 	.word	index@(.nv.constant0._Z11comm_kerneliiPy)
        /*0098*/ 	.short	0x0380
        /*009a*/ 	.short	0x0010


	//----- nvinfo : EIATTR_SW_WAR
	.align		4
.L_26:
        /*009c*/ 	.byte	0x04, 0x36
        /*009e*/ 	.short	(.L_28 - .L_27)
.L_27:
        /*00a0*/ 	.word	0x00000008
.L_28:


//--------------------- .nv.callgraph             --------------------------
	.section	.nv.callgraph,"",@"SHT_CUDA_CALLGRAPH"
	.align	4
	.sectionentsize	8
	.align		4
        /*0000*/ 	.word	0x00000000
	.align		4
        /*0004*/ 	.word	0xffffffff
	.align		4
        /*0008*/ 	.word	0x00000000
	.align		4
        /*000c*/ 	.word	0xfffffffe
	.align		4
        /*0010*/ 	.word	0x00000000
	.align		4
        /*0014*/ 	.word	0xfffffffd
	.align		4
        /*0018*/ 	.word	0x00000000
	.align		4
        /*001c*/ 	.word	0xfffffffc


//--------------------- .nv.constant4             --------------------------
	.section	.nv.constant4,"a",@progbits
	.align	8
	.align		8
.nv.constant4:
        /*0000*/ 	.dword	d_counter


//--------------------- .text._Z11comm_kerneliiPy --------------------------
	.section	.text._Z11comm_kerneliiPy,"ax",@progbits
	.align	128
        .global         _Z11comm_kerneliiPy
        .type           _Z11comm_kerneliiPy,@function
        .size           _Z11comm_kerneliiPy,(.L_x_9 - _Z11comm_kerneliiPy)
        .other          _Z11comm_kerneliiPy,@"STO_CUDA_ENTRY STV_DEFAULT"
_Z11comm_kerneliiPy:
.text._Z11comm_kerneliiPy:
[----:B------:R-:W-:Y:S01]  /*0000*/  LDC R1, c[0x0][0x37c] ;  /* 0x0000df00ff017b82 */ /* 0x000fe20000000800 */
[----:B------:R-:W0:Y:S02]  /*0010*/  S2R R4, SR_TID.X ;  /* 0x0000000000047919 */ /* 0x000e240000002100 */
[----:B0-----:R-:W-:-:S13]  /*0020*/  ISETP.NE.AND P0, PT, R4, RZ, PT ;  /* 0x000000ff0400720c */ /* 0x001fda0003f05270 */
[----:B------:R-:W-:Y:S01]  /*0030*/  @!P0 CS2R R2, SR_CLOCKLO ;  /* 0x0000000000028805 */ /* 0x000fe20000015000 */
[----:B------:R-:W0:Y:S01]  /*0040*/  @!P0 S2R R5, SR_CgaCtaId ;  /* 0x0000000000058919 */ /* 0x000e220000008800 */
[----:B------:R-:W-:Y:S01]  /*0050*/  @!P0 MOV R0, 0x400 ;  /* 0x0000040000008802 */ /* 0x000fe20000000f00 */
[----:B------:R-:W1:Y:S01]  /*0060*/  LDCU UR4, c[0x0][0x380] ;  /* 0x00007000ff0477ac */ /* 0x000e620008000800 */
[----:B------:R-:W2:Y:S01]  /*0070*/  LDCU.64 UR14, c[0x0][0x358] ;  /* 0x00006b00ff0e77ac */ /* 0x000ea20008000a00 */
[----:B-1----:R-:W-:Y:S01]  /*0080*/  UISETP.NE.AND UP0, UPT, UR4, 0x1, UPT ;  /* 0x000000010400788c */ /* 0x002fe2000bf05270 */
[----:B0-----:R-:W-:-:S05]  /*0090*/  @!P0 LEA R5, R5, R0, 0x18 ;  /* 0x0000000005058211 */ /* 0x001fca00078ec0ff */
[----:B------:R0:W-:Y:S01]  /*00a0*/  @!P0 STS.64 [R5], R2 ;  /* 0x0000000205008388 */ /* 0x0001e20000000a00 */
[----:B------:R-:W-:Y:S06]  /*00b0*/  BAR.SYNC.DEFER_BLOCKING 0x0 ;  /* 0x0000000000007b1d */ /* 0x000fec0000010000 */
[----:B--2---:R-:W-:Y:S05]  /*00c0*/  BRA.U !UP0, `(.L_x_0) ;  /* 0x0000000108807547 */ /* 0x004fea000b800000 */
[----:B------:R-:W-:-:S09]  /*00d0*/  UISETP.NE.AND UP0, UPT, UR4, URZ, UPT ;  /* 0x000000ff0400728c */ /* 0x000fd2000bf05270 */
[----:B------:R-:W-:Y:S05]  /*00e0*/  BRA.U UP0, `(.L_x_1) ;  /* 0x00000001003c7547 */ /* 0x000fea000b800000 */
[----:B------:R-:W1:Y:S01]  /*00f0*/  S2R R0, SR_LANEID ;  /* 0x0000000000007919 */ /* 0x000e620000000000 */
[----:B0-----:R-:W0:Y:S01]  /*0100*/  LDC.64 R2, c[0x4][RZ] ;  /* 0x01000000ff027b82 */ /* 0x001e220000000a00 */
[----:B------:R-:W-:Y:S02]  /*0110*/  VOTEU.ANY UR4, UPT, PT ;  /* 0x0000000000047886 */ /* 0x000fe400038e0100 */
[----:B------:R-:W-:Y:S02]  /*0120*/  UFLO.U32 UR5, UR4 ;  /* 0x00000004000572bd */ /* 0x000fe400080e0000 */
[----:B------:R-:W0:Y:S01]  /*0130*/  POPC R5, UR4 ;  /* 0x0000000400057d09 */ /* 0x000e220008000000 */
[----:B------:R-:W2:Y:S03]  /*0140*/  LDCU UR4, c[0x0][0x384] ;  /* 0x00007080ff0477ac */ /* 0x000ea60008000800 */
[----:B-1----:R-:W-:-:S13]  /*0150*/  ISETP.EQ.U32.AND P1, PT, R0, UR5, PT ;  /* 0x0000000500007c0c */ /* 0x002fda000bf22070 */
[----:B0-2---:R0:W-:Y:S02]  /*0160*/  @P1 REDG.E.ADD.STRONG.GPU desc[UR14][R2.64], R5 ;  /* 0x000000050200198e */ /* 0x0051e4000c12e10e */
.L_x_2:
[----:B------:R-:W-:Y:S05]  /*0170*/  YIELD ;  /* 0x0000000000007946 */ /* 0x000fea0003800000 */
[----:B------:R-:W2:Y:S02]  /*0180*/  ATOMG.E.OR.STRONG.GPU PT, R0, desc[UR14][R2.64], RZ ;  /* 0x800000ff020079a8 */ /* 0x000ea4000b1ef10e */
[----:B--2---:R-:W-:-:S13]  /*0190*/  ISETP.GE.AND P1, PT, R0, UR4, PT ;  /* 0x0000000400007c0c */ /* 0x004fda000bf26270 */
[----:B------:R-:W-:Y:S05]  /*01a0*/  @!P1 BRA `(.L_x_2) ;  /* 0xfffffffc00f09947 */ /* 0x000fea000383ffff */
[----:B------:R-:W-:Y:S05]  /*01b0*/  WARPSYNC.ALL ;  /* 0x0000000000007948 */ /* 0x000fea0003800000 */
[----:B------:R-:W-:Y:S06]  /*01c0*/  BAR.SYNC.DEFER_BLOCKING 0x0 ;  /* 0x0000000000007b1d */ /* 0x000fec0000010000 */
[----:B------:R-:W-:Y:S05]  /*01d0*/  BRA `(.L_x_3) ;  /* 0x0000000400307947 */ /* 0x000fea0003800000 */
.L_x_1:
        /* <DEDUP_REMOVED lines=8> */
.L_x_4:
[----:B------:R-:W-:Y:S05]  /*0260*/  YIELD ;  /* 0x0000000000007946 */ /* 0x000fea0003800000 */
[----:B------:R-:W2:Y:S02]  /*0270*/  ATOMG.E.OR.STRONG.GPU PT, R0, desc[UR14][R2.64], RZ ;  /* 0x800000ff020079a8 */ /* 0x000ea4000b1ef10e */
[----:B--2---:R-:W-:-:S13]  /*0280*/  ISETP.GE.AND P1, PT, R0, UR4, PT ;  /* 0x0000000400007c0c */ /* 0x004fda000bf26270 */
[----:B------:R-:W-:Y:S05]  /*0290*/  @!P1 BRA `(.L_x_4) ;  /* 0xfffffffc00f09947 */ /* 0x000fea000383ffff */
[----:B------:R-:W-:Y:S05]  /*02a0*/  WARPSYNC.ALL ;  /* 0x0000000000007948 */ /* 0x000fea0003800000 */
[----:B------:R-:W-:Y:S06]  /*02b0*/  BAR.SYNC.DEFER_BLOCKING 0x0 ;  /* 0x0000000000007b1d */ /* 0x000fec0000010000 */
[----:B------:R-:W-:Y:S05]  /*02c0*/  BRA `(.L_x_3) ;  /* 0x0000000000f47947 */ /* 0x000fea0003800000 */
.L_x_0:
[----:B------:R-:W-:-:S06]  /*02d0*/  RPCMOV.32 Rpc.LO, R2 ;  /* 0x0000000200007352 */ /* 0x000fcc0000000000 */
[----:B0-----:R-:W-:-:S05]  /*02e0*/  CS2R.32 R2, SR_CgaSize ;  /* 0x0000000000027805 */ /* 0x001fca0000008a00 */
[----:B------:R-:W-:-:S05]  /*02f0*/  IMAD R2, R2, -0xa0, RZ ;  /* 0xffffff6002027824 */ /* 0x000fca00078e02ff */
[----:B------:R-:W-:Y:S02]  /*0300*/  R2UR UR11, R2 ;  /* 0x00000000020b72ca */ /* 0x000fe400000e0000 */
[----:B------:R-:W-:-:S12]  /*0310*/  RPCMOV.32 R2, Rpc.LO ;  /* 0x0000000000027353 */ /* 0x000fd80000000000 */
[----:B------:R-:W0:Y:S01]  /*0320*/  LDCU UR11, c[0x0][UR11+0x258] ;  /* 0x00004b000b0b77ac */ /* 0x000e220008000800 */
[----:B------:R-:W-:-:S06]  /*0330*/  RPCMOV.32 Rpc.LO, R2 ;  /* 0x0000000200007352 */ /* 0x000fcc0000000000 */
[----:B------:R-:W-:-:S05]  /*0340*/  CS2R.32 R2, SR_CgaSize ;  /* 0x0000000000027805 */ /* 0x000fca0000008a00 */
[----:B------:R-:W-:-:S05]  /*0350*/  IMAD R2, R2, -0xa0, RZ ;  /* 0xffffff6002027824 */ /* 0x000fca00078e02ff */
[----:B------:R-:W-:Y:S02]  /*0360*/  R2UR UR12, R2 ;  /* 0x00000000020c72ca */ /* 0x000fe400000e0000 */
[----:B------:R-:W-:-:S12]  /*0370*/  RPCMOV.32 R2, Rpc.LO ;  /* 0x0000000000027353 */ /* 0x000fd80000000000 */
[----:B------:R-:W1:Y:S01]  /*0380*/  LDCU UR12, c[0x0][UR12+0x254] ;  /* 0x00004a800c0c77ac */ /* 0x000e620008000800 */
[----:B0-----:R-:W-:-:S04]  /*0390*/  UISETP.NE.U32.AND UP0, UPT, UR11, URZ, UPT ;  /* 0x000000ff0b00728c */ /* 0x001fc8000bf05070 */
[----:B-1----:R-:W-:-:S09]  /*03a0*/  UISETP.NE.AND.EX UP0, UPT, UR12, URZ, UPT, UP0 ;  /* 0x000000ff0c00728c */ /* 0x002fd2000bf05300 */
[----:B------:R-:W-:Y:S05]  /*03b0*/  BRA.U UP0, `(.L_x_5) ;  /* 0x0000000100047547 */ /* 0x000fea000b800000 */
[----:B------:R-:W-:Y:S05]  /*03c0*/  BPT.TRAP 0x1 ;  /* 0x000000040000795c */ /* 0x000fea0000300000 */
.L_x_5:
[----:B------:R-:W0:Y:S01]  /*03d0*/  S2R R3, SR_TID.Y ;  /* 0x0000000000037919 */ /* 0x000e220000002200 */
[----:B------:R-:W1:Y:S01]  /*03e0*/  S2R R5, SR_TID.Z ;  /* 0x0000000000057919 */ /* 0x000e620000002300 */
[----:B------:R-:W-:Y:S01]  /*03f0*/  BAR.SYNC.DEFER_BLOCKING 0x0 ;  /* 0x0000000000007b1d */ /* 0x000fe20000010000 */
[----:B0-----:R-:W-:-:S05]  /*0400*/  IMAD.IADD R0, R4, 0x1, R3 ;  /* 0x0000000104007824 */ /* 0x001fca00078e0203 */
[----:B-1----:R-:W-:-:S13]  /*0410*/  LOP3.LUT P1, RZ, R0, R5, RZ, 0xfc, !PT ;  /* 0x0000000500ff7212 */ /* 0x002fda000782fcff */
[----:B------:R-:W-:Y:S05]  /*0420*/  @P1 BRA `(.L_x_6) ;  /* 0x0000000000941947 */ /* 0x000fea0003800000 */
[----:B------:R-:W0:Y:S01]  /*0430*/  LDCU UR4, c[0x0][0x370] ;  /* 0x00006e00ff0477ac */ /* 0x000e220008000800 */
[----:B------:R-:W-:Y:S01]  /*0440*/  S2UR UR7, SR_CTAID.X ;  /* 0x00000000000779c3 */ /* 0x000fe20000002500 */
[----:B------:R-:W1:Y:S01]  /*0450*/  S2R R3, SR_LANEID ;  /* 0x0000000000037919 */ /* 0x000e620000000000 */
[----:B------:R-:W-:Y:S01]  /*0460*/  IMAD.U32 R2, RZ, RZ, UR11 ;  /* 0x0000000bff027e24 */ /* 0x000fe2000f8e00ff */
[----:B------:R-:W2:Y:S01]  /*0470*/  LDCU UR5, c[0x0][0x374] ;  /* 0x00006e80ff0577ac */ /* 0x000ea20008000800 */
[----:B------:R-:W3:Y:S04]  /*0480*/  LDCU UR6, c[0x0][0x378] ;  /* 0x00006f00ff0677ac */ /* 0x000ee80008000800 */
[----:B------:R-:W4:Y:S01]  /*0490*/  S2UR UR8, SR_CTAID.Y ;  /* 0x00000000000879c3 */ /* 0x000f220000002600 */
[----:B------:R-:W-:-:S02]  /*04a0*/  VOTEU.ANY UR13, UPT, PT ;  /* 0x00000000000d7886 */ /* 0x000fc400038e0100 */
[----:B------:R-:W1:Y:S05]  /*04b0*/  FLO.U32 R4, UR13 ;  /* 0x0000000d00047d00 */ /* 0x000e6a00080e0000 */
[----:B------:R-:W5:Y:S01]  /*04c0*/  S2UR UR9, SR_CTAID.Z ;  /* 0x00000000000979c3 */ /* 0x000f620000002700 */
[----:B0-----:R-:W-:Y:S02]  /*04d0*/  UIADD3 UR10, UPT, UPT, URZ, -UR4, URZ ;  /* 0x80000004ff0a7290 */ /* 0x001fe4000fffe0ff */
[----:B------:R-:W0:Y:S01]  /*04e0*/  POPC R0, UR13 ;  /* 0x0000000d00007d09 */ /* 0x000e220008000000 */
[----:B----4-:R-:W-:Y:S01]  /*04f0*/  UIADD3 UR4, UPT, UPT, UR7, UR8, URZ ;  /* 0x0000000807047290 */ /* 0x010fe2000fffe0ff */
[----:B-1----:R-:W-:Y:S01]  /*0500*/  ISETP.EQ.U32.AND P1, PT, R4, R3, PT ;  /* 0x000000030400720c */ /* 0x002fe20003f22070 */
[----:B------:R-:W-:-:S02]  /*0510*/  IMAD.U32 R3, RZ, RZ, UR12 ;  /* 0x0000000cff037e24 */ /* 0x000fc4000f8e00ff */
[----:B------:R-:W-:Y:S02]  /*0520*/  UMOV UR7, UR10 ;  /* 0x0000000a00077c82 */ /* 0x000fe40008000000 */
[----:B--2---:R-:W-:Y:S02]  /*0530*/  UIMAD UR5, UR7, UR5, URZ ;  /* 0x00000005070572a4 */ /* 0x004fe4000f8e02ff */
[----:B-----5:R-:W-:-:S04]  /*0540*/  UIADD3 UR9, UPT, UPT, -UR9, URZ, URZ ;  /* 0x000000ff09097290 */ /* 0x020fc8000fffe1ff */
[----:B------:R-:W-:Y:S02]  /*0550*/  UISETP.NE.AND UP0, UPT, UR4, UR9, UPT ;  /* 0x000000090400728c */ /* 0x000fe4000bf05270 */
[----:B---3--:R-:W-:-:S04]  /*0560*/  UIMAD UR4, UR6, UR5, -0x7fffffff ;  /* 0x80000001060474a4 */ /* 0x008fc8000f8e0205 */
[----:B------:R-:W-:-:S06]  /*0570*/  USEL UR4, UR4, 0x1, !UP0 ;  /* 0x0000000104047887 */ /* 0x000fcc000c000000 */
[----:B0-----:R-:W-:Y:S01]  /*0580*/  IMAD R5, R0, UR4, RZ ;  /* 0x0000000400057c24 */ /* 0x001fe2000f8e02ff */
[----:B------:R-:W-:Y:S06]  /*0590*/  @P1 MEMBAR.ALL.GPU ;  /* 0x0000000000001992 */ /* 0x000fec000000a000 */
[----:B------:R-:W-:-:S00]  /*05a0*/  @P1 ERRBAR ;  /* 0x00000000000019ab */ /* 0x000fc00000000000 */
[----:B------:R-:W-:Y:S06]  /*05b0*/  @P1 CGAERRBAR ;  /* 0x00000000000015ab */ /* 0x000fec0000000000 */
[----:B------:R-:W2:Y:S01]  /*05c0*/  @P1 ATOM.E.ADD.STRONG.GPU PT, R5, desc[UR14][R2.64+0x4], R5 ;  /* 0x800004050205198a */ /* 0x000ea200081ef10e */
[----:B------:R-:W0:Y:S02]  /*05d0*/  S2R R6, SR_LTMASK ;  /* 0x0000000000067919 */ /* 0x000e240000003900 */
[----:B0-----:R-:W-:-:S04]  /*05e0*/  LOP3.LUT R6, R6, UR13, RZ, 0xc0, !PT ;  /* 0x0000000d06067c12 */ /* 0x001fc8000f8ec0ff */
[----:B------:R-:W0:Y:S01]  /*05f0*/  POPC R7, R6 ;  /* 0x0000000600077309 */ /* 0x000e220000000000 */
[----:B--2---:R-:W0:Y:S02]  /*0600*/  SHFL.IDX PT, R0, R5, R4, 0x1f ;  /* 0x00001f0405007589 */ /* 0x004e2400000e0000 */
[----:B0-----:R-:W-:-:S07]  /*0610*/  IMAD R0, R7, UR4, R0 ;  /* 0x0000000407007c24 */ /* 0x001fce000f8e0200 */
.L_x_7:
[----:B------:R-:W2:Y:S04]  /*0620*/  LD.E.STRONG.GPU R5, desc[UR14][R2.64+0x4] ;  /* 0x0000040e02057980 */ /* 0x000ea8000c10f900 */
[----:B--2---:R-:W-:Y:S01]  /*0630*/  CCTL.IVALL ;  /* 0x00000000ff00798f */ /* 0x004fe20002000000 */
[----:B------:R-:W-:Y:S05]  /*0640*/  YIELD ;  /* 0x0000000000007946 */ /* 0x000fea0003800000 */
[----:B------:R-:W-:-:S04]  /*0650*/  LOP3.LUT R5, R5, R0, RZ, 0x3c, !PT ;  /* 0x0000000005057212 */ /* 0x000fc800078e3cff */
[----:B------:R-:W-:-:S13]  /*0660*/  ISETP.GT.AND P1, PT, R5, -0x1, PT ;  /* 0xffffffff0500780c */ /* 0x000fda0003f24270 */
[----:B------:R-:W-:Y:S05]  /*0670*/  @P1 BRA `(.L_x_7) ;  /* 0xfffffffc00e81947 */ /* 0x000fea000383ffff */
.L_x_6:
[----:B------:R-:W-:Y:S05]  /*0680*/  WARPSYNC.ALL ;  /* 0x0000000000007948 */ /* 0x000fea0003800000 */
[----:B------:R-:W-:Y:S06]  /*0690*/  BAR.SYNC.DEFER_BLOCKING 0x0 ;  /* 0x0000000000007b1d */ /* 0x000fec0000010000 */
.L_x_3:
[----:B------:R-:W-:Y:S06]  /*06a0*/  BAR.SYNC.DEFER_BLOCKING 0x0 ;  /* 0x0000000000007b1d */ /* 0x000fec0000010000 */
[----:B------:R-:W-:Y:S05]  /*06b0*/  @P0 EXIT ;  /* 0x000000000000094d */ /* 0x000fea0003800000 */
[----:B0-----:R-:W-:Y:S01]  /*06c0*/  CS2R R4, SR_CLOCKLO ;  /* 0x0000000000047805 */ /* 0x001fe20000015000 */
[----:B------:R-:W0:Y:S01]  /*06d0*/  S2UR UR5, SR_CgaCtaId ;  /* 0x00000000000579c3 */ /* 0x000e220000008800 */
[----:B------:R-:W-:Y:S01]  /*06e0*/  UMOV UR4, 0x400 ;  /* 0x0000040000047882 */ /* 0x000fe20000000000 */
[----:B------:R-:W1:Y:S06]  /*06f0*/  S2R R9, SR_CTAID.X ;  /* 0x0000000000097919 */ /* 0x000e6c0000002500 */
[----:B------:R-:W1:Y:S01]  /*0700*/  LDC.64 R6, c[0x0][0x388] ;  /* 0x0000e200ff067b82 */ /* 0x000e620000000a00 */
[----:B0-----:R-:W-:-:S09]  /*0710*/  ULEA UR4, UR5, UR4, 0x18 ;  /* 0x0000000405047291 */ /* 0x001fd2000f8ec0ff */
[----:B------:R-:W0:Y:S02]  /*0720*/  LDS.64 R2, [UR4] ;  /* 0x00000004ff027984 */ /* 0x000e240008000a00 */
[----:B0-----:R-:W-:-:S05]  /*0730*/  IADD3 R4, P0, PT, -R2, R4, RZ ;  /* 0x0000000402047210 */ /* 0x001fca0007f1e1ff */
[----:B------:R-:W-:Y:S02]  /*0740*/  IMAD.X R5, R5, 0x1, ~R3, P0 ;  /* 0x0000000105057824 */ /* 0x000fe400000e0e03 */
[----:B-1----:R-:W-:-:S05]  /*0750*/  IMAD.WIDE.U32 R2, R9, 0x8, R6 ;  /* 0x0000000809027825 */ /* 0x002fca00078e0006 */
[----:B------:R-:W-:Y:S01]  /*0760*/  STG.E.64 desc[UR14][R2.64], R4 ;  /* 0x0000000402007986 */ /* 0x000fe2000c101b0e */
[----:B------:R-:W-:Y:S05]  /*0770*/  EXIT ;  /* 0x000000000000794d */ /* 0x000fea0003800000 */
.L_x_8:
[----:B------:R-:W-:-:S00]  /*0780*/  BRA `(.L_x_8) ;  /* 0xfffffffc00fc7947 */ /* 0x000fc0000383ffff */
[----:B------:R-:W-:-:S00]  /*0790*/  NOP ;  /* 0x0000000000007918 */ /* 0x000fc00000000000 */
        /* <DEDUP_REMOVED lines=14> */
.L_x_9:


//--------------------- .nv.shared._Z11comm_kerneliiPy --------------------------
	.section	.nv.shared._Z11comm_kerneliiPy,"aw",@nobits
	.sectionflags	@""
	.align	8
.nv.shared._Z11comm_kerneliiPy:
	.zero		1032


//--------------------- .nv.shared.reserved.0     --------------------------
	.section	.nv.shared.reserved.0,"aw",@nobits
	.weak		__nv_reservedSMEM_offset_0_alias
	.size		__nv_reservedSMEM_offset_0_alias, 0, 64
	.other		__nv_reservedSMEM_offset_0_alias,@"STO_CUDA_RESERVED_SHARED STV_DEFAULT"
__nv_reservedSMEM_offset_0_alias:
	.zero		0
	.zero		64


//--------------------- .nv.global                --------------------------
	.section	.nv.global,"aw",@nobits
	.align	4
.nv.global:
	.type		d_counter,@object
	.size		d_counter,(.L_0 - d_counter)
d_counter:
	.zero		4
.L_0:


//--------------------- .nv.constant0._Z11comm_kerneliiPy --------------------------
	.section	.nv.constant0._Z11comm_kerneliiPy,"a",@progbits
	.sectionflags	@""
	.align	4
.nv.constant0._Z11comm_kerneliiPy:
	.zero		912


//--------------------- SYMBOLS --------------------------

	.type		.nv.reservedSmem.offset0,@object
	.size		.nv.reservedSmem.offset0,0x4
	.type		.nv.reservedSmem.cap,@object
	.size		.nv.reservedSmem.cap,0x4
